//
// Generated by NVIDIA NVVM Compiler
//
// Compiler Build ID: CL-36424714
// Cuda compilation tools, release 13.0, V13.0.88
// Based on NVVM 20.0.0
//

.version 9.0
.target sm_100
.address_size 64

	// .globl	_Z16reduction_atomicPKiPii

.visible .entry _Z16reduction_atomicPKiPii(
	.param .u64 .ptr .align 1 _Z16reduction_atomicPKiPii_param_0,
	.param .u64 .ptr .align 1 _Z16reduction_atomicPKiPii_param_1,
	.param .u32 _Z16reduction_atomicPKiPii_param_2
)
{
	.reg .pred 	%p<2>;
	.reg .b32 	%r<8>;
	.reg .b64 	%rd<7>;

	ld.param.u64 	%rd1, [_Z16reduction_atomicPKiPii_param_0];
	ld.param.u64 	%rd2, [_Z16reduction_atomicPKiPii_param_1];
	ld.param.u32 	%r2, [_Z16reduction_atomicPKiPii_param_2];
	mov.u32 	%r3, %tid.x;
	mov.u32 	%r4, %ctaid.x;
	mov.u32 	%r5, %ntid.x;
	mad.lo.s32 	%r1, %r4, %r5, %r3;
	setp.ge.s32 	%p1, %r1, %r2;
	@%p1 bra 	$L__BB0_2;
	cvta.to.global.u64 	%rd3, %rd1;
	cvta.to.global.u64 	%rd4, %rd2;
	mul.wide.s32 	%rd5, %r1, 4;
	add.s64 	%rd6, %rd3, %rd5;
	ld.global.u32 	%r6, [%rd6];
	atom.global.add.u32 	%r7, [%rd4], %r6;
$L__BB0_2:
	ret;

}


// ===== COMPILED SASS (sm_100) =====

	.target	sm_100

	.elftype	@"ET_EXEC"


//--------------------- .note.nv.tkinfo           --------------------------
	.section	.note.nv.tkinfo,"",@"SHT_NOTE"
	.sectionflags	@"SHF_NOTE_NV_TKINFO"
	.tkinfo
        /*0018*/ 	.word	0x00000002
        /*0030*/ 	.string	""
        /*0030*/ 	.string	"ptxas"
        /*0030*/ 	.string	"Cuda compilation tools, release 13.0, V13.0.88"
        /*0030*/ 	.string	"Build cuda_13.0.r13.0/compiler.36424714_0"
        /*0030*/ 	.string	"-arch sm_100 -m 64 "



//--------------------- .note.nv.cuinfo           --------------------------
	.section	.note.nv.cuinfo,"",@"SHT_NOTE"
	.sectionflags	@"SHF_NOTE_NV_CUINFO"
        /*0018*/ 	.short	0x0002
        /*001a*/ 	.short	0x0064
        /*001c*/ 	.short	0x0082
	.zero		2


//--------------------- .nv.info                  --------------------------
	.section	.nv.info,"",@"SHT_CUDA_INFO"
	.align	4


	//----- nvinfo : EIATTR_REGCOUNT
	.align		4
        /*0000*/ 	.byte	0x04, 0x2f
        /*0002*/ 	.short	(.L_1 - .L_0)
	.align		4
.L_0:
        /*0004*/ 	.word	index@(_Z16reduction_atomicPKiPii)
        /*0008*/ 	.word	0x0000000a


	//----- nvinfo : EIATTR_FRAME_SIZE
	.align		4
.L_1:
        /*000c*/ 	.byte	0x04, 0x11
        /*000e*/ 	.short	(.L_3 - .L_2)
	.align		4
.L_2:
        /*0010*/ 	.word	index@(_Z16reduction_atomicPKiPii)
        /*0014*/ 	.word	0x00000000


	//----- nvinfo : EIATTR_MIN_STACK_SIZE
	.align		4
.L_3:
        /*0018*/ 	.byte	0x04, 0x12
        /*001a*/ 	.short	(.L_5 - .L_4)
	.align		4
.L_4:
        /*001c*/ 	.word	index@(_Z16reduction_atomicPKiPii)
        /*0020*/ 	.word	0x00000000
.L_5:


//--------------------- .nv.compat                --------------------------
	.section	.nv.compat,"",@"SHT_CUDA_COMPAT_INFO"
	.align	4
        /*0000*/ 	.byte	0x02, 0x09, 0x00, 0x00, 0x02, 0x02, 0x01, 0x00, 0x02, 0x05, 0x05, 0x00, 0x03, 0x07, 0x01, 0x01
        /*0010*/ 	.byte	0x02, 0x03, 0x00, 0x00, 0x02, 0x06, 0x01, 0x00, 0x04, 0x0b, 0x08, 0x00, 0x09, 0x00, 0x00, 0x00
        /*0020*/ 	.byte	0x00, 0x00, 0x00, 0x00


//--------------------- .nv.info._Z16reduction_atomicPKiPii --------------------------
	.section	.nv.info._Z16reduction_atomicPKiPii,"",@"SHT_CUDA_INFO"
	.sectionflags	@""
	.align	4


	//----- nvinfo : EIATTR_CUDA_API_VERSION
	.align		4
        /*0000*/ 	.byte	0x04, 0x37
        /*0002*/ 	.short	(.L_7 - .L_6)
.L_6:
        /*0004*/ 	.word	0x00000082


	//----- nvinfo : EIATTR_KPARAM_INFO
	.align		4
.L_7:
        /*0008*/ 	.byte	0x04, 0x17
        /*000a*/ 	.short	(.L_9 - .L_8)
.L_8:
        /*000c*/ 	.word	0x00000000
        /*0010*/ 	.short	0x0002
        /*0012*/ 	.short	0x0010
        /*0014*/ 	.byte	0x00, 0xf0, 0x11, 0x00


	//----- nvinfo : EIATTR_KPARAM_INFO
	.align		4
.L_9:
        /*0018*/ 	.byte	0x04, 0x17
        /*001a*/ 	.short	(.L_11 - .L_10)
.L_10:
        /*001c*/ 	.word	0x00000000
        /*0020*/ 	.short	0x0001
        /*0022*/ 	.short	0x0008
        /*0024*/ 	.byte	0x00, 0xf5, 0x21, 0x00


	//----- nvinfo : EIATTR_KPARAM_INFO
	.align		4
.L_11:
        /*0028*/ 	.byte	0x04, 0x17
        /*002a*/ 	.short	(.L_13 - .L_12)
.L_12:
        /*002c*/ 	.word	0x00000000
        /*0030*/ 	.short	0x0000
        /*0032*/ 	.short	0x0000
        /*0034*/ 	.byte	0x00, 0xf5, 0x21, 0x00


	//----- nvinfo : EIATTR_SPARSE_MMA_MASK
	.align		4
.L_13:
        /*0038*/ 	.byte	0x03, 0x50
        /*003a*/ 	.short	0x0000


	//----- nvinfo : EIATTR_MAXREG_COUNT
	.align		4
        /*003c*/ 	.byte	0x03, 0x1b
        /*003e*/ 	.short	0x00ff


	//----- nvinfo : EIATTR_MERCURY_ISA_VERSION
	.align		4
        /*0040*/ 	.byte	0x03, 0x5f
        /*0042*/ 	.short	0x0101


	//----- nvinfo : EIATTR_INT_WARP_WIDE_INSTR_OFFSETS
	.align		4
        /*0044*/ 	.byte	0x04, 0x31
        /*0046*/ 	.short	(.L_15 - .L_14)


	//   ....[0]....
.L_14:
        /*0048*/ 	.word	0x000000d0


	//   ....[1]....
        /*004c*/ 	.word	0x00000110


	//----- nvinfo : EIATTR_VRC_CTA_INIT_COUNT
	.align		4
.L_15:
        /*0050*/ 	.byte	0x02, 0x4a
	.zero		1
	.zero		1


	//----- nvinfo : EIATTR_EXIT_INSTR_OFFSETS
	.align		4
        /*0054*/ 	.byte	0x04, 0x1c
        /*0056*/ 	.short	(.L_17 - .L_16)


	//   ....[0]....
.L_16:
        /*0058*/ 	.word	0x00000070


	//   ....[1]....
        /*005c*/ 	.word	0x00000140


	//----- nvinfo : EIATTR_CBANK_PARAM_SIZE
	.align		4
.L_17:
        /*0060*/ 	.byte	0x03, 0x19
        /*0062*/ 	.short	0x0014


	//----- nvinfo : EIATTR_PARAM_CBANK
	.align		4
        /*0064*/ 	.byte	0x04, 0x0a
        /*0066*/ 	.short	(.L_19 - .L_18)
	.align		4
.L_18:
        /*0068*/ 	.word	index@(.nv.constant0._Z16reduction_atomicPKiPii)
        /*006c*/ 	.short	0x0380
        /*006e*/ 	.short	0x0014


	//----- nvinfo : EIATTR_SW_WAR
	.align		4
.L_19:
        /*0070*/ 	.byte	0x04, 0x36
        /*0072*/ 	.short	(.L_21 - .L_20)
.L_20:
        /*0074*/ 	.word	0x00000008
.L_21:


//--------------------- .nv.callgraph             --------------------------
	.section	.nv.callgraph,"",@"SHT_CUDA_CALLGRAPH"
	.align	4
	.sectionentsize	8
	.align		4
        /*0000*/ 	.word	0x00000000
	.align		4
        /*0004*/ 	.word	0xffffffff
	.align		4
        /*0008*/ 	.word	0x00000000
	.align		4
        /*000c*/ 	.word	0xfffffffe
	.align		4
        /*0010*/ 	.word	0x00000000
	.align		4
        /*0014*/ 	.word	0xfffffffd
	.align		4
        /*0018*/ 	.word	0x00000000
	.align		4
        /*001c*/ 	.word	0xfffffffc


//--------------------- .text._Z16reduction_atomicPKiPii --------------------------
	.section	.text._Z16reduction_atomicPKiPii,"ax",@progbits
	.align	128
        .global         _Z16reduction_atomicPKiPii
        .type           _Z16reduction_atomicPKiPii,@function
        .size           _Z16reduction_atomicPKiPii,(.L_x_1 - _Z16reduction_atomicPKiPii)
        .other          _Z16reduction_atomicPKiPii,@"STO_CUDA_ENTRY STV_DEFAULT"
_Z16reduction_atomicPKiPii:
.text._Z16reduction_atomicPKiPii:
[----:B------:R-:W-:Y:S01]  /*0000*/  LDC R1, c[0x0][0x37c] ;  /* 0x0000df00ff017b82 */ /* 0x000fe20000000800 */
[----:B------:R-:W0:Y:S07]  /*0010*/  S2R R5, SR_TID.X ;  /* 0x0000000000057919 */ /* 0x000e2e0000002100 */
[----:B------:R-:W0:Y:S01]  /*0020*/  S2UR UR4, SR_CTAID.X ;  /* 0x00000000000479c3 */ /* 0x000e220000002500 */
[----:B------:R-:W1:Y:S07]  /*0030*/  LDCU UR5, c[0x0][0x390] ;  /* 0x00007200ff0577ac */ /* 0x000e6e0008000800 */
[----:B------:R-:W0:Y:S02]  /*0040*/  LDC R0, c[0x0][0x360] ;  /* 0x0000d800ff007b82 */ /* 0x000e240000000800 */
[----:B0-----:R-:W-:-:S05]  /*0050*/  IMAD R5, R0, UR4, R5 ;  /* 0x0000000400057c24 */ /* 0x001fca000f8e0205 */
[----:B-1----:R-:W-:-:S13]  /*0060*/  ISETP.GE.AND P0, PT, R5, UR5, PT ;  /* 0x0000000505007c0c */ /* 0x002fda000bf06270 */
[----:B------:R-:W-:Y:S05]  /*0070*/  @P0 EXIT ;  /* 0x000000000000094d */ /* 0x000fea0003800000 */
[----:B------:R-:W0:Y:S01]  /*0080*/  LDC.64 R2, c[0x0][0x380] ;  /* 0x0000e000ff027b82 */ /* 0x000e220000000a00 */
[----:B------:R-:W1:Y:S01]  /*0090*/  LDCU.64 UR6, c[0x0][0x358] ;  /* 0x00006b00ff0677ac */ /* 0x000e620008000a00 */
[----:B0-----:R-:W-:-:S06]  /*00a0*/  IMAD.WIDE R2, R5, 0x4, R2 ;  /* 0x0000000405027825 */ /* 0x001fcc00078e0202 */
[----:B-1----:R-:W2:Y:S01]  /*00b0*/  LDG.E R2, desc[UR6][R2.64] ;  /* 0x0000000602027981 */ /* 0x002ea2000c1e1900 */
[----:B------:R-:W0:Y:S01]  /*00c0*/  LDC.64 R4, c[0x0][0x388] ;  /* 0x0000e200ff047b82 */ /* 0x000e220000000a00 */
[----:B------:R-:W-:Y:S01]  /*00d0*/  VOTEU.ANY UR4, UPT, PT ;  /* 0x0000000000047886 */ /* 0x000fe200038e0100 */
[----:B------:R-:W1:Y:S01]  /*00e0*/  S2R R0, SR_LANEID ;  /* 0x0000000000007919 */ /* 0x000e620000000000 */
[----:B------:R-:W-:-:S06]  /*00f0*/  UFLO.U32 UR4, UR4 ;  /* 0x00000004000472bd */ /* 0x000fcc00080e0000 */
[----:B-1----:R-:W-:Y:S01]  /*0100*/  ISETP.EQ.U32.AND P0, PT, R0, UR4, PT ;  /* 0x0000000400007c0c */ /* 0x002fe2000bf02070 */
[----:B--2---:R-:W1:Y:S02]  /*0110*/  REDUX.SUM UR5, R2 ;  /* 0x00000000020573c4 */ /* 0x004e64000000c000 */
[----:B-1----:R-:W-:-:S10]  /*0120*/  MOV R7, UR5 ;  /* 0x0000000500077c02 */ /* 0x002fd40008000f00 */
[----:B0-----:R-:W-:Y:S01]  /*0130*/  @P0 REDG.E.ADD.STRONG.GPU desc[UR6][R4.64], R7 ;  /* 0x000000070400098e */ /* 0x001fe2000c12e106 */
[----:B------:R-:W-:Y:S05]  /*0140*/  EXIT ;  /* 0x000000000000794d */ /* 0x000fea0003800000 */
.L_x_0:
[----:B------:R-:W-:-:S00]  /*0150*/  BRA `(.L_x_0) ;  /* 0xfffffffc00fc7947 */ /* 0x000fc0000383ffff */
[----:B------:R-:W-:-:S00]  /*0160*/  NOP ;  /* 0x0000000000007918 */ /* 0x000fc00000000000 */
        /* <DEDUP_REMOVED lines=9> */
.L_x_1:


//--------------------- .nv.shared.reserved.0     --------------------------
	.section	.nv.shared.reserved.0,"aw",@nobits
	.weak		__nv_reservedSMEM_offset_0_alias
	.size		__nv_reservedSMEM_offset_0_alias, 0, 64
	.other		__nv_reservedSMEM_offset_0_alias,@"STO_CUDA_RESERVED_SHARED STV_DEFAULT"
__nv_reservedSMEM_offset_0_alias:
	.zero		0
	.zero		64


//--------------------- .nv.constant0._Z16reduction_atomicPKiPii --------------------------
	.section	.nv.constant0._Z16reduction_atomicPKiPii,"a",@progbits
	.sectionflags	@""
	.align	4
.nv.constant0._Z16reduction_atomicPKiPii:
	.zero		916


//--------------------- SYMBOLS --------------------------

	.type		.nv.reservedSmem.offset0,@object
	.size		.nv.reservedSmem.offset0,0x4
